//
// Generated by NVIDIA NVVM Compiler
//
// Compiler Build ID: CL-36424714
// Cuda compilation tools, release 13.0, V13.0.88
// Based on NVVM 20.0.0
//

.version 9.0
.target sm_100
.address_size 64

	// .globl	_Z6squarePiS_i

.visible .entry _Z6squarePiS_i(
	.param .u64 .ptr .align 1 _Z6squarePiS_i_param_0,
	.param .u64 .ptr .align 1 _Z6squarePiS_i_param_1,
	.param .u32 _Z6squarePiS_i_param_2
)
{
	.reg .pred 	%p<2>;
	.reg .b32 	%r<8>;
	.reg .b64 	%rd<8>;

	ld.param.u64 	%rd1, [_Z6squarePiS_i_param_0];
	ld.param.u64 	%rd2, [_Z6squarePiS_i_param_1];
	ld.param.u32 	%r2, [_Z6squarePiS_i_param_2];
	mov.u32 	%r3, %tid.x;
	mov.u32 	%r4, %ntid.x;
	mov.u32 	%r5, %ctaid.x;
	mad.lo.s32 	%r1, %r4, %r5, %r3;
	setp.ge.s32 	%p1, %r1, %r2;
	@%p1 bra 	$L__BB0_2;
	cvta.to.global.u64 	%rd3, %rd1;
	cvta.to.global.u64 	%rd4, %rd2;
	mul.wide.s32 	%rd5, %r1, 4;
	add.s64 	%rd6, %rd3, %rd5;
	ld.global.u32 	%r6, [%rd6];
	mul.lo.s32 	%r7, %r6, %r6;
	add.s64 	%rd7, %rd4, %rd5;
	st.global.u32 	[%rd7], %r7;
$L__BB0_2:
	ret;

}


// ===== COMPILED SASS (sm_100) =====

	.target	sm_100

	.elftype	@"ET_EXEC"


//--------------------- .note.nv.tkinfo           --------------------------
	.section	.note.nv.tkinfo,"",@"SHT_NOTE"
	.sectionflags	@"SHF_NOTE_NV_TKINFO"
	.tkinfo
        /*0018*/ 	.word	0x00000002
        /*0030*/ 	.string	""
        /*0030*/ 	.string	"ptxas"
        /*0030*/ 	.string	"Cuda compilation tools, release 13.0, V13.0.88"
        /*0030*/ 	.string	"Build cuda_13.0.r13.0/compiler.36424714_0"
        /*0030*/ 	.string	"-arch sm_100 -m 64 "



//--------------------- .note.nv.cuinfo           --------------------------
	.section	.note.nv.cuinfo,"",@"SHT_NOTE"
	.sectionflags	@"SHF_NOTE_NV_CUINFO"
        /*0018*/ 	.short	0x0002
        /*001a*/ 	.short	0x0064
        /*001c*/ 	.short	0x0082
	.zero		2


//--------------------- .nv.info                  --------------------------
	.section	.nv.info,"",@"SHT_CUDA_INFO"
	.align	4


	//----- nvinfo : EIATTR_REGCOUNT
	.align		4
        /*0000*/ 	.byte	0x04, 0x2f
        /*0002*/ 	.short	(.L_1 - .L_0)
	.align		4
.L_0:
        /*0004*/ 	.word	index@(_Z6squarePiS_i)
        /*0008*/ 	.word	0x0000000a


	//----- nvinfo : EIATTR_FRAME_SIZE
	.align		4
.L_1:
        /*000c*/ 	.byte	0x04, 0x11
        /*000e*/ 	.short	(.L_3 - .L_2)
	.align		4
.L_2:
        /*0010*/ 	.word	index@(_Z6squarePiS_i)
        /*0014*/ 	.word	0x00000000


	//----- nvinfo : EIATTR_MIN_STACK_SIZE
	.align		4
.L_3:
        /*0018*/ 	.byte	0x04, 0x12
        /*001a*/ 	.short	(.L_5 - .L_4)
	.align		4
.L_4:
        /*001c*/ 	.word	index@(_Z6squarePiS_i)
        /*0020*/ 	.word	0x00000000
.L_5:


//--------------------- .nv.compat                --------------------------
	.section	.nv.compat,"",@"SHT_CUDA_COMPAT_INFO"
	.align	4
        /*0000*/ 	.byte	0x02, 0x09, 0x00, 0x00, 0x02, 0x02, 0x01, 0x00, 0x02, 0x05, 0x05, 0x00, 0x03, 0x07, 0x01, 0x01
        /*0010*/ 	.byte	0x02, 0x03, 0x00, 0x00, 0x02, 0x06, 0x01, 0x00, 0x04, 0x0b, 0x08, 0x00, 0x09, 0x00, 0x00, 0x00
        /*0020*/ 	.byte	0x00, 0x00, 0x00, 0x00


//--------------------- .nv.info._Z6squarePiS_i   --------------------------
	.section	.nv.info._Z6squarePiS_i,"",@"SHT_CUDA_INFO"
	.sectionflags	@""
	.align	4


	//----- nvinfo : EIATTR_CUDA_API_VERSION
	.align		4
        /*0000*/ 	.byte	0x04, 0x37
        /*0002*/ 	.short	(.L_7 - .L_6)
.L_6:
        /*0004*/ 	.word	0x00000082


	//----- nvinfo : EIATTR_KPARAM_INFO
	.align		4
.L_7:
        /*0008*/ 	.byte	0x04, 0x17
        /*000a*/ 	.short	(.L_9 - .L_8)
.L_8:
        /*000c*/ 	.word	0x00000000
        /*0010*/ 	.short	0x0002
        /*0012*/ 	.short	0x0010
        /*0014*/ 	.byte	0x00, 0xf0, 0x11, 0x00


	//----- nvinfo : EIATTR_KPARAM_INFO
	.align		4
.L_9:
        /*0018*/ 	.byte	0x04, 0x17
        /*001a*/ 	.short	(.L_11 - .L_10)
.L_10:
        /*001c*/ 	.word	0x00000000
        /*0020*/ 	.short	0x0001
        /*0022*/ 	.short	0x0008
        /*0024*/ 	.byte	0x00, 0xf5, 0x21, 0x00


	//----- nvinfo : EIATTR_KPARAM_INFO
	.align		4
.L_11:
        /*0028*/ 	.byte	0x04, 0x17
        /*002a*/ 	.short	(.L_13 - .L_12)
.L_12:
        /*002c*/ 	.word	0x00000000
        /*0030*/ 	.short	0x0000
        /*0032*/ 	.short	0x0000
        /*0034*/ 	.byte	0x00, 0xf5, 0x21, 0x00


	//----- nvinfo : EIATTR_SPARSE_MMA_MASK
	.align		4
.L_13:
        /*0038*/ 	.byte	0x03, 0x50
        /*003a*/ 	.short	0x0000


	//----- nvinfo : EIATTR_MAXREG_COUNT
	.align		4
        /*003c*/ 	.byte	0x03, 0x1b
        /*003e*/ 	.short	0x00ff


	//----- nvinfo : EIATTR_MERCURY_ISA_VERSION
	.align		4
        /*0040*/ 	.byte	0x03, 0x5f
        /*0042*/ 	.short	0x0101


	//----- nvinfo : EIATTR_VRC_CTA_INIT_COUNT
	.align		4
        /*0044*/ 	.byte	0x02, 0x4a
	.zero		1
	.zero		1


	//----- nvinfo : EIATTR_EXIT_INSTR_OFFSETS
	.align		4
        /*0048*/ 	.byte	0x04, 0x1c
        /*004a*/ 	.short	(.L_15 - .L_14)


	//   ....[0]....
.L_14:
        /*004c*/ 	.word	0x00000070


	//   ....[1]....
        /*0050*/ 	.word	0x00000100


	//----- nvinfo : EIATTR_CBANK_PARAM_SIZE
	.align		4
.L_15:
        /*0054*/ 	.byte	0x03, 0x19
        /*0056*/ 	.short	0x0014


	//----- nvinfo : EIATTR_PARAM_CBANK
	.align		4
        /*0058*/ 	.byte	0x04, 0x0a
        /*005a*/ 	.short	(.L_17 - .L_16)
	.align		4
.L_16:
        /*005c*/ 	.word	index@(.nv.constant0._Z6squarePiS_i)
        /*0060*/ 	.short	0x0380
        /*0062*/ 	.short	0x0014


	//----- nvinfo : EIATTR_SW_WAR
	.align		4
.L_17:
        /*0064*/ 	.byte	0x04, 0x36
        /*0066*/ 	.short	(.L_19 - .L_18)
.L_18:
        /*0068*/ 	.word	0x00000008
.L_19:


//--------------------- .nv.callgraph             --------------------------
	.section	.nv.callgraph,"",@"SHT_CUDA_CALLGRAPH"
	.align	4
	.sectionentsize	8
	.align		4
        /*0000*/ 	.word	0x00000000
	.align		4
        /*0004*/ 	.word	0xffffffff
	.align		4
        /*0008*/ 	.word	0x00000000
	.align		4
        /*000c*/ 	.word	0xfffffffe
	.align		4
        /*0010*/ 	.word	0x00000000
	.align		4
        /*0014*/ 	.word	0xfffffffd
	.align		4
        /*0018*/ 	.word	0x00000000
	.align		4
        /*001c*/ 	.word	0xfffffffc


//--------------------- .text._Z6squarePiS_i      --------------------------
	.section	.text._Z6squarePiS_i,"ax",@progbits
	.align	128
        .global         _Z6squarePiS_i
        .type           _Z6squarePiS_i,@function
        .size           _Z6squarePiS_i,(.L_x_1 - _Z6squarePiS_i)
        .other          _Z6squarePiS_i,@"STO_CUDA_ENTRY STV_DEFAULT"
_Z6squarePiS_i:
.text._Z6squarePiS_i:
[----:B------:R-:W-:Y:S01]  /*0000*/  LDC R1, c[0x0][0x37c] ;  /* 0x0000df00ff017b82 */ /* 0x000fe20000000800 */
[----:B------:R-:W0:Y:S01]  /*0010*/  S2R R7, SR_TID.X ;  /* 0x0000000000077919 */ /* 0x000e220000002100 */
[----:B------:R-:W0:Y:S01]  /*0020*/  LDCU UR4, c[0x0][0x360] ;  /* 0x00006c00ff0477ac */ /* 0x000e220008000800 */
[----:B------:R-:W0:Y:S01]  /*0030*/  S2R R0, SR_CTAID.X ;  /* 0x0000000000007919 */ /* 0x000e220000002500 */
[----:B------:R-:W1:Y:S01]  /*0040*/  LDCU UR5, c[0x0][0x390] ;  /* 0x00007200ff0577ac */ /* 0x000e620008000800 */
[----:B0-----:R-:W-:-:S05]  /*0050*/  IMAD R7, R0, UR4, R7 ;  /* 0x0000000400077c24 */ /* 0x001fca000f8e0207 */
[----:B-1----:R-:W-:-:S13]  /*0060*/  ISETP.GE.AND P0, PT, R7, UR5, PT ;  /* 0x0000000507007c0c */ /* 0x002fda000bf06270 */
[----:B------:R-:W-:Y:S05]  /*0070*/  @P0 EXIT ;  /* 0x000000000000094d */ /* 0x000fea0003800000 */
[----:B------:R-:W0:Y:S01]  /*0080*/  LDC.64 R2, c[0x0][0x380] ;  /* 0x0000e000ff027b82 */ /* 0x000e220000000a00 */
[----:B------:R-:W1:Y:S07]  /*0090*/  LDCU.64 UR4, c[0x0][0x358] ;  /* 0x00006b00ff0477ac */ /* 0x000e6e0008000a00 */
[----:B------:R-:W2:Y:S01]  /*00a0*/  LDC.64 R4, c[0x0][0x388] ;  /* 0x0000e200ff047b82 */ /* 0x000ea20000000a00 */
[----:B0-----:R-:W-:-:S06]  /*00b0*/  IMAD.WIDE R2, R7, 0x4, R2 ;  /* 0x0000000407027825 */ /* 0x001fcc00078e0202 */
[----:B-1----:R-:W3:Y:S01]  /*00c0*/  LDG.E R2, desc[UR4][R2.64] ;  /* 0x0000000402027981 */ /* 0x002ee2000c1e1900 */
[----:B--2---:R-:W-:-:S04]  /*00d0*/  IMAD.WIDE R4, R7, 0x4, R4 ;  /* 0x0000000407047825 */ /* 0x004fc800078e0204 */
[----:B---3--:R-:W-:-:S05]  /*00e0*/  IMAD R7, R2, R2, RZ ;  /* 0x0000000202077224 */ /* 0x008fca00078e02ff */
[----:B------:R-:W-:Y:S01]  /*00f0*/  STG.E desc[UR4][R4.64], R7 ;  /* 0x0000000704007986 */ /* 0x000fe2000c101904 */
[----:B------:R-:W-:Y:S05]  /*0100*/  EXIT ;  /* 0x000000000000794d */ /* 0x000fea0003800000 */
.L_x_0:
[----:B------:R-:W-:-:S00]  /*0110*/  BRA `(.L_x_0) ;  /* 0xfffffffc00fc7947 */ /* 0x000fc0000383ffff */
[----:B------:R-:W-:-:S00]  /*0120*/  NOP ;  /* 0x0000000000007918 */ /* 0x000fc00000000000 */
        /* <DEDUP_REMOVED lines=13> */
.L_x_1:


//--------------------- .nv.shared.reserved.0     --------------------------
	.section	.nv.shared.reserved.0,"aw",@nobits
	.weak		__nv_reservedSMEM_offset_0_alias
	.size		__nv_reservedSMEM_offset_0_alias, 0, 64
	.other		__nv_reservedSMEM_offset_0_alias,@"STO_CUDA_RESERVED_SHARED STV_DEFAULT"
__nv_reservedSMEM_offset_0_alias:
	.zero		0
	.zero		64


//--------------------- .nv.constant0._Z6squarePiS_i --------------------------
	.section	.nv.constant0._Z6squarePiS_i,"a",@progbits
	.sectionflags	@""
	.align	4
.nv.constant0._Z6squarePiS_i:
	.zero		916


//--------------------- SYMBOLS --------------------------

	.type		.nv.reservedSmem.offset0,@object
	.size		.nv.reservedSmem.offset0,0x4
